//
// Generated by NVIDIA NVVM Compiler
//
// Compiler Build ID: CL-36424714
// Cuda compilation tools, release 13.0, V13.0.88
// Based on NVVM 20.0.0
//

.version 9.0
.target sm_100
.address_size 64

	// .globl	_Z5saxpyifPfS_S_

.visible .entry _Z5saxpyifPfS_S_(
	.param .u32 _Z5saxpyifPfS_S__param_0,
	.param .f32 _Z5saxpyifPfS_S__param_1,
	.param .u64 .ptr .align 1 _Z5saxpyifPfS_S__param_2,
	.param .u64 .ptr .align 1 _Z5saxpyifPfS_S__param_3,
	.param .u64 .ptr .align 1 _Z5saxpyifPfS_S__param_4
)
{
	.reg .pred 	%p<2>;
	.reg .b32 	%r<6>;
	.reg .b32 	%f<5>;
	.reg .b64 	%rd<11>;

	ld.param.u32 	%r2, [_Z5saxpyifPfS_S__param_0];
	ld.param.f32 	%f1, [_Z5saxpyifPfS_S__param_1];
	ld.param.u64 	%rd1, [_Z5saxpyifPfS_S__param_2];
	ld.param.u64 	%rd2, [_Z5saxpyifPfS_S__param_3];
	ld.param.u64 	%rd3, [_Z5saxpyifPfS_S__param_4];
	mov.u32 	%r3, %ctaid.x;
	mov.u32 	%r4, %ntid.x;
	mov.u32 	%r5, %tid.x;
	mad.lo.s32 	%r1, %r3, %r4, %r5;
	setp.ge.s32 	%p1, %r1, %r2;
	@%p1 bra 	$L__BB0_2;
	cvta.to.global.u64 	%rd4, %rd1;
	cvta.to.global.u64 	%rd5, %rd2;
	cvta.to.global.u64 	%rd6, %rd3;
	mul.wide.s32 	%rd7, %r1, 4;
	add.s64 	%rd8, %rd4, %rd7;
	ld.global.f32 	%f2, [%rd8];
	add.s64 	%rd9, %rd5, %rd7;
	ld.global.f32 	%f3, [%rd9];
	fma.rn.f32 	%f4, %f1, %f2, %f3;
	add.s64 	%rd10, %rd6, %rd7;
	st.global.f32 	[%rd10], %f4;
$L__BB0_2:
	ret;

}


// ===== COMPILED SASS (sm_100) =====

	.target	sm_100

	.elftype	@"ET_EXEC"


//--------------------- .note.nv.tkinfo           --------------------------
	.section	.note.nv.tkinfo,"",@"SHT_NOTE"
	.sectionflags	@"SHF_NOTE_NV_TKINFO"
	.tkinfo
        /*0018*/ 	.word	0x00000002
        /*0030*/ 	.string	""
        /*0030*/ 	.string	"ptxas"
        /*0030*/ 	.string	"Cuda compilation tools, release 13.0, V13.0.88"
        /*0030*/ 	.string	"Build cuda_13.0.r13.0/compiler.36424714_0"
        /*0030*/ 	.string	"-arch sm_100 -m 64 "



//--------------------- .note.nv.cuinfo           --------------------------
	.section	.note.nv.cuinfo,"",@"SHT_NOTE"
	.sectionflags	@"SHF_NOTE_NV_CUINFO"
        /*0018*/ 	.short	0x0002
        /*001a*/ 	.short	0x0064
        /*001c*/ 	.short	0x0082
	.zero		2


//--------------------- .nv.info                  --------------------------
	.section	.nv.info,"",@"SHT_CUDA_INFO"
	.align	4


	//----- nvinfo : EIATTR_REGCOUNT
	.align		4
        /*0000*/ 	.byte	0x04, 0x2f
        /*0002*/ 	.short	(.L_1 - .L_0)
	.align		4
.L_0:
        /*0004*/ 	.word	index@(_Z5saxpyifPfS_S_)
        /*0008*/ 	.word	0x0000000c


	//----- nvinfo : EIATTR_FRAME_SIZE
	.align		4
.L_1:
        /*000c*/ 	.byte	0x04, 0x11
        /*000e*/ 	.short	(.L_3 - .L_2)
	.align		4
.L_2:
        /*0010*/ 	.word	index@(_Z5saxpyifPfS_S_)
        /*0014*/ 	.word	0x00000000


	//----- nvinfo : EIATTR_MIN_STACK_SIZE
	.align		4
.L_3:
        /*0018*/ 	.byte	0x04, 0x12
        /*001a*/ 	.short	(.L_5 - .L_4)
	.align		4
.L_4:
        /*001c*/ 	.word	index@(_Z5saxpyifPfS_S_)
        /*0020*/ 	.word	0x00000000
.L_5:


//--------------------- .nv.compat                --------------------------
	.section	.nv.compat,"",@"SHT_CUDA_COMPAT_INFO"
	.align	4
        /*0000*/ 	.byte	0x02, 0x09, 0x00, 0x00, 0x02, 0x02, 0x01, 0x00, 0x02, 0x05, 0x05, 0x00, 0x03, 0x07, 0x01, 0x01
        /*0010*/ 	.byte	0x02, 0x03, 0x00, 0x00, 0x02, 0x06, 0x01, 0x00, 0x04, 0x0b, 0x08, 0x00, 0x09, 0x00, 0x00, 0x00
        /*0020*/ 	.byte	0x00, 0x00, 0x00, 0x00


//--------------------- .nv.info._Z5saxpyifPfS_S_ --------------------------
	.section	.nv.info._Z5saxpyifPfS_S_,"",@"SHT_CUDA_INFO"
	.sectionflags	@""
	.align	4


	//----- nvinfo : EIATTR_CUDA_API_VERSION
	.align		4
        /*0000*/ 	.byte	0x04, 0x37
        /*0002*/ 	.short	(.L_7 - .L_6)
.L_6:
        /*0004*/ 	.word	0x00000082


	//----- nvinfo : EIATTR_KPARAM_INFO
	.align		4
.L_7:
        /*0008*/ 	.byte	0x04, 0x17
        /*000a*/ 	.short	(.L_9 - .L_8)
.L_8:
        /*000c*/ 	.word	0x00000000
        /*0010*/ 	.short	0x0004
        /*0012*/ 	.short	0x0018
        /*0014*/ 	.byte	0x00, 0xf5, 0x21, 0x00


	//----- nvinfo : EIATTR_KPARAM_INFO
	.align		4
.L_9:
        /*0018*/ 	.byte	0x04, 0x17
        /*001a*/ 	.short	(.L_11 - .L_10)
.L_10:
        /*001c*/ 	.word	0x00000000
        /*0020*/ 	.short	0x0003
        /*0022*/ 	.short	0x0010
        /*0024*/ 	.byte	0x00, 0xf5, 0x21, 0x00


	//----- nvinfo : EIATTR_KPARAM_INFO
	.align		4
.L_11:
        /*0028*/ 	.byte	0x04, 0x17
        /*002a*/ 	.short	(.L_13 - .L_12)
.L_12:
        /*002c*/ 	.word	0x00000000
        /*0030*/ 	.short	0x0002
        /*0032*/ 	.short	0x0008
        /*0034*/ 	.byte	0x00, 0xf5, 0x21, 0x00


	//----- nvinfo : EIATTR_KPARAM_INFO
	.align		4
.L_13:
        /*0038*/ 	.byte	0x04, 0x17
        /*003a*/ 	.short	(.L_15 - .L_14)
.L_14:
        /*003c*/ 	.word	0x00000000
        /*0040*/ 	.short	0x0001
        /*0042*/ 	.short	0x0004
        /*0044*/ 	.byte	0x00, 0xf0, 0x11, 0x00


	//----- nvinfo : EIATTR_KPARAM_INFO
	.align		4
.L_15:
        /*0048*/ 	.byte	0x04, 0x17
        /*004a*/ 	.short	(.L_17 - .L_16)
.L_16:
        /*004c*/ 	.word	0x00000000
        /*0050*/ 	.short	0x0000
        /*0052*/ 	.short	0x0000
        /*0054*/ 	.byte	0x00, 0xf0, 0x11, 0x00


	//----- nvinfo : EIATTR_SPARSE_MMA_MASK
	.align		4
.L_17:
        /*0058*/ 	.byte	0x03, 0x50
        /*005a*/ 	.short	0x0000


	//----- nvinfo : EIATTR_MAXREG_COUNT
	.align		4
        /*005c*/ 	.byte	0x03, 0x1b
        /*005e*/ 	.short	0x00ff


	//----- nvinfo : EIATTR_MERCURY_ISA_VERSION
	.align		4
        /*0060*/ 	.byte	0x03, 0x5f
        /*0062*/ 	.short	0x0101


	//----- nvinfo : EIATTR_VRC_CTA_INIT_COUNT
	.align		4
        /*0064*/ 	.byte	0x02, 0x4a
	.zero		1
	.zero		1


	//----- nvinfo : EIATTR_EXIT_INSTR_OFFSETS
	.align		4
        /*0068*/ 	.byte	0x04, 0x1c
        /*006a*/ 	.short	(.L_19 - .L_18)


	//   ....[0]....
.L_18:
        /*006c*/ 	.word	0x00000070


	//   ....[1]....
        /*0070*/ 	.word	0x00000140


	//----- nvinfo : EIATTR_CBANK_PARAM_SIZE
	.align		4
.L_19:
        /*0074*/ 	.byte	0x03, 0x19
        /*0076*/ 	.short	0x0020


	//----- nvinfo : EIATTR_PARAM_CBANK
	.align		4
        /*0078*/ 	.byte	0x04, 0x0a
        /*007a*/ 	.short	(.L_21 - .L_20)
	.align		4
.L_20:
        /*007c*/ 	.word	index@(.nv.constant0._Z5saxpyifPfS_S_)
        /*0080*/ 	.short	0x0380
        /*0082*/ 	.short	0x0020


	//----- nvinfo : EIATTR_SW_WAR
	.align		4
.L_21:
        /*0084*/ 	.byte	0x04, 0x36
        /*0086*/ 	.short	(.L_23 - .L_22)
.L_22:
        /*0088*/ 	.word	0x00000008
.L_23:


//--------------------- .nv.callgraph             --------------------------
	.section	.nv.callgraph,"",@"SHT_CUDA_CALLGRAPH"
	.align	4
	.sectionentsize	8
	.align		4
        /*0000*/ 	.word	0x00000000
	.align		4
        /*0004*/ 	.word	0xffffffff
	.align		4
        /*0008*/ 	.word	0x00000000
	.align		4
        /*000c*/ 	.word	0xfffffffe
	.align		4
        /*0010*/ 	.word	0x00000000
	.align		4
        /*0014*/ 	.word	0xfffffffd
	.align		4
        /*0018*/ 	.word	0x00000000
	.align		4
        /*001c*/ 	.word	0xfffffffc


//--------------------- .text._Z5saxpyifPfS_S_    --------------------------
	.section	.text._Z5saxpyifPfS_S_,"ax",@progbits
	.align	128
        .global         _Z5saxpyifPfS_S_
        .type           _Z5saxpyifPfS_S_,@function
        .size           _Z5saxpyifPfS_S_,(.L_x_1 - _Z5saxpyifPfS_S_)
        .other          _Z5saxpyifPfS_S_,@"STO_CUDA_ENTRY STV_DEFAULT"
_Z5saxpyifPfS_S_:
.text._Z5saxpyifPfS_S_:
[----:B------:R-:W-:Y:S01]  /*0000*/  LDC R1, c[0x0][0x37c] ;  /* 0x0000df00ff017b82 */ /* 0x000fe20000000800 */
[----:B------:R-:W0:Y:S07]  /*0010*/  S2R R0, SR_TID.X ;  /* 0x0000000000007919 */ /* 0x000e2e0000002100 */
[----:B------:R-:W0:Y:S01]  /*0020*/  S2UR UR4, SR_CTAID.X ;  /* 0x00000000000479c3 */ /* 0x000e220000002500 */
[----:B------:R-:W1:Y:S07]  /*0030*/  LDCU UR5, c[0x0][0x380] ;  /* 0x00007000ff0577ac */ /* 0x000e6e0008000800 */
[----:B------:R-:W0:Y:S02]  /*0040*/  LDC R9, c[0x0][0x360] ;  /* 0x0000d800ff097b82 */ /* 0x000e240000000800 */
[----:B0-----:R-:W-:-:S05]  /*0050*/  IMAD R9, R9, UR4, R0 ;  /* 0x0000000409097c24 */ /* 0x001fca000f8e0200 */
[----:B-1----:R-:W-:-:S13]  /*0060*/  ISETP.GE.AND P0, PT, R9, UR5, PT ;  /* 0x0000000509007c0c */ /* 0x002fda000bf06270 */
[----:B------:R-:W-:Y:S05]  /*0070*/  @P0 EXIT ;  /* 0x000000000000094d */ /* 0x000fea0003800000 */
[----:B------:R-:W0:Y:S01]  /*0080*/  LDC.64 R2, c[0x0][0x388] ;  /* 0x0000e200ff027b82 */ /* 0x000e220000000a00 */
[----:B------:R-:W1:Y:S01]  /*0090*/  LDCU.64 UR4, c[0x0][0x358] ;  /* 0x00006b00ff0477ac */ /* 0x000e620008000a00 */
[----:B------:R-:W2:Y:S06]  /*00a0*/  LDCU UR6, c[0x0][0x384] ;  /* 0x00007080ff0677ac */ /* 0x000eac0008000800 */
[----:B------:R-:W3:Y:S08]  /*00b0*/  LDC.64 R4, c[0x0][0x390] ;  /* 0x0000e400ff047b82 */ /* 0x000ef00000000a00 */
[----:B------:R-:W4:Y:S01]  /*00c0*/  LDC.64 R6, c[0x0][0x398] ;  /* 0x0000e600ff067b82 */ /* 0x000f220000000a00 */
[----:B0-----:R-:W-:-:S06]  /*00d0*/  IMAD.WIDE R2, R9, 0x4, R2 ;  /* 0x0000000409027825 */ /* 0x001fcc00078e0202 */
[----:B-1----:R-:W2:Y:S01]  /*00e0*/  LDG.E R2, desc[UR4][R2.64] ;  /* 0x0000000402027981 */ /* 0x002ea2000c1e1900 */
[----:B---3--:R-:W-:-:S06]  /*00f0*/  IMAD.WIDE R4, R9, 0x4, R4 ;  /* 0x0000000409047825 */ /* 0x008fcc00078e0204 */
[----:B------:R-:W2:Y:S01]  /*0100*/  LDG.E R5, desc[UR4][R4.64] ;  /* 0x0000000404057981 */ /* 0x000ea2000c1e1900 */
[----:B----4-:R-:W-:-:S04]  /*0110*/  IMAD.WIDE R6, R9, 0x4, R6 ;  /* 0x0000000409067825 */ /* 0x010fc800078e0206 */
[----:B--2---:R-:W-:-:S05]  /*0120*/  FFMA R9, R2, UR6, R5 ;  /* 0x0000000602097c23 */ /* 0x004fca0008000005 */
[----:B------:R-:W-:Y:S01]  /*0130*/  STG.E desc[UR4][R6.64], R9 ;  /* 0x0000000906007986 */ /* 0x000fe2000c101904 */
[----:B------:R-:W-:Y:S05]  /*0140*/  EXIT ;  /* 0x000000000000794d */ /* 0x000fea0003800000 */
.L_x_0:
[----:B------:R-:W-:-:S00]  /*0150*/  BRA `(.L_x_0) ;  /* 0xfffffffc00fc7947 */ /* 0x000fc0000383ffff */
[----:B------:R-:W-:-:S00]  /*0160*/  NOP ;  /* 0x0000000000007918 */ /* 0x000fc00000000000 */
        /* <DEDUP_REMOVED lines=9> */
.L_x_1:


//--------------------- .nv.shared.reserved.0     --------------------------
	.section	.nv.shared.reserved.0,"aw",@nobits
	.weak		__nv_reservedSMEM_offset_0_alias
	.size		__nv_reservedSMEM_offset_0_alias, 0, 64
	.other		__nv_reservedSMEM_offset_0_alias,@"STO_CUDA_RESERVED_SHARED STV_DEFAULT"
__nv_reservedSMEM_offset_0_alias:
	.zero		0
	.zero		64


//--------------------- .nv.constant0._Z5saxpyifPfS_S_ --------------------------
	.section	.nv.constant0._Z5saxpyifPfS_S_,"a",@progbits
	.sectionflags	@""
	.align	4
.nv.constant0._Z5saxpyifPfS_S_:
	.zero		928


//--------------------- SYMBOLS --------------------------

	.type		.nv.reservedSmem.offset0,@object
	.size		.nv.reservedSmem.offset0,0x4
